	.headerflags	@"EF_CUDA_TEXMODE_UNIFIED EF_CUDA_64BIT_ADDRESS EF_CUDA_SM86 EF_CUDA_VIRTUAL_SM(EF_CUDA_SM86)"
	.elftype	@"ET_EXEC"


//--------------------- .nv.info                  --------------------------
	.section	.nv.info,"",@"SHT_CUDA_INFO"
	.align	4


	//----- nvinfo : EIATTR_REGCOUNT
	.align		4
        /*0000*/ 	.byte	0x04, 0x2f
        /*0002*/ 	.short	(.L_1 - .L_0)
	.align		4
.L_0:
        /*0004*/ 	.word	index@(sum)
        /*0008*/ 	.word	0x0000000c


	//----- nvinfo : EIATTR_FRAME_SIZE
	.align		4
.L_1:
        /*000c*/ 	.byte	0x04, 0x11
        /*000e*/ 	.short	(.L_3 - .L_2)
	.align		4
.L_2:
        /*0010*/ 	.word	index@(sum)
        /*0014*/ 	.word	0x00000000


	//----- nvinfo : EIATTR_MIN_STACK_SIZE
	.align		4
.L_3:
        /*0018*/ 	.byte	0x04, 0x12
        /*001a*/ 	.short	(.L_5 - .L_4)
	.align		4
.L_4:
        /*001c*/ 	.word	index@(sum)
        /*0020*/ 	.word	0x00000000
.L_5:


//--------------------- .nv.info.sum              --------------------------
	.section	.nv.info.sum,"",@"SHT_CUDA_INFO"
	.sectionflags	@""
	.align	4


	//----- nvinfo : EIATTR_CUDA_API_VERSION
	.align		4
        /*0000*/ 	.byte	0x04, 0x37
        /*0002*/ 	.short	(.L_7 - .L_6)
.L_6:
        /*0004*/ 	.word	0x0000007e


	//----- nvinfo : EIATTR_SW2861232_WAR
	.align		4
.L_7:
        /*0008*/ 	.byte	0x01, 0x35
	.zero		2


	//----- nvinfo : EIATTR_PARAM_CBANK
	.align		4
        /*000c*/ 	.byte	0x04, 0x0a
        /*000e*/ 	.short	(.L_9 - .L_8)
	.align		4
.L_8:
        /*0010*/ 	.word	index@(.nv.constant0.sum)
        /*0014*/ 	.short	0x0160
        /*0016*/ 	.short	0x0014


	//----- nvinfo : EIATTR_CBANK_PARAM_SIZE
	.align		4
.L_9:
        /*0018*/ 	.byte	0x03, 0x19
        /*001a*/ 	.short	0x0014


	//----- nvinfo : EIATTR_KPARAM_INFO
	.align		4
        /*001c*/ 	.byte	0x04, 0x17
        /*001e*/ 	.short	(.L_11 - .L_10)
.L_10:
        /*0020*/ 	.word	0x00000000
        /*0024*/ 	.short	0x0002
        /*0026*/ 	.short	0x0010
        /*0028*/ 	.byte	0x00, 0xf0, 0x11, 0x00


	//----- nvinfo : EIATTR_KPARAM_INFO
	.align		4
.L_11:
        /*002c*/ 	.byte	0x04, 0x17
        /*002e*/ 	.short	(.L_13 - .L_12)
.L_12:
        /*0030*/ 	.word	0x00000000
        /*0034*/ 	.short	0x0001
        /*0036*/ 	.short	0x0008
        /*0038*/ 	.byte	0x00, 0xf0, 0x21, 0x00


	//----- nvinfo : EIATTR_KPARAM_INFO
	.align		4
.L_13:
        /*003c*/ 	.byte	0x04, 0x17
        /*003e*/ 	.short	(.L_15 - .L_14)
.L_14:
        /*0040*/ 	.word	0x00000000
        /*0044*/ 	.short	0x0000
        /*0046*/ 	.short	0x0000
        /*0048*/ 	.byte	0x00, 0xf0, 0x21, 0x00


	//----- nvinfo : EIATTR_MAXREG_COUNT
	.align		4
.L_15:
        /*004c*/ 	.byte	0x03, 0x1b
        /*004e*/ 	.short	0x00ff


	//----- nvinfo : EIATTR_EXIT_INSTR_OFFSETS
	.align		4
        /*0050*/ 	.byte	0x04, 0x1c
        /*0052*/ 	.short	(.L_17 - .L_16)


	//   ....[0]....
.L_16:
        /*0054*/ 	.word	0x000001f0


	//   ....[1]....
        /*0058*/ 	.word	0x00000240
.L_17:


//--------------------- .nv.callgraph             --------------------------
	.section	.nv.callgraph,"",@"SHT_CUDA_CALLGRAPH"
	.align	4
	.sectionentsize	8
	.align		4
        /*0000*/ 	.word	0x00000000
	.align		4
        /*0004*/ 	.word	0xffffffff
	.align		4
        /*0008*/ 	.word	0x00000000
	.align		4
        /*000c*/ 	.word	0xfffffffe
	.align		4
        /*0010*/ 	.word	0x00000000
	.align		4
        /*0014*/ 	.word	0xfffffffd
	.align		4
        /*0018*/ 	.word	0x00000000
	.align		4
        /*001c*/ 	.word	0xfffffffc


//--------------------- .nv.rel.action            --------------------------
	.section	.nv.rel.action,"",@"SHT_CUDA_RELOCINFO"
	.align	8
	.sectionentsize	8
        /*0000*/ 	.byte	0x73, 0x00, 0x00, 0x00, 0x00, 0x00, 0x00, 0x00, 0x00, 0x00, 0x00, 0x11, 0x25, 0x00, 0x05, 0x36


//--------------------- .nv.constant0.sum         --------------------------
	.section	.nv.constant0.sum,"a",@progbits
	.sectionflags	@""
	.align	4
.nv.constant0.sum:
	.zero		372


//--------------------- .text.sum                 --------------------------
	.section	.text.sum,"ax",@progbits
	.sectionflags	@"SHF_BARRIERS=1"
	.sectioninfo	@"SHI_REGISTERS=12"
	.align	128
        .global         sum
        .type           sum,@function
        .size           sum,(.L_x_3 - sum)
        .other          sum,@"STO_CUDA_ENTRY STV_DEFAULT"
sum:
.text.sum:
[----:B------:R-:W-:Y:S02]  /*0000*/  IMAD.MOV.U32 R1, RZ, RZ, c[0x0][0x28] ;  /* 0x00000a00ff017624 */ /* 0x000fe400078e00ff */
[----:B------:R-:W0:Y:S01]  /*0010*/  S2R R0, SR_CTAID.X ;  /* 0x0000000000007919 */ /* 0x000e220000002500 */
[----:B------:R-:W-:-:S03]  /*0020*/  ULDC.64 UR6, c[0x0][0x118] ;  /* 0x0000460000067ab9 */ /* 0x000fc60000000a00 */
[----:B------:R-:W0:Y:S04]  /*0030*/  S2R R7, SR_TID.X ;  /* 0x0000000000077919 */ /* 0x000e280000002100 */
[----:B------:R-:W1:Y:S01]  /*0040*/  S2R R9, SR_CTAID.Y ;  /* 0x0000000000097919 */ /* 0x000e620000002600 */
[----:B0-----:R-:W-:-:S05]  /*0050*/  IMAD R0, R0, c[0x0][0x0], R7 ;  /* 0x0000000000007a24 */ /* 0x001fca00078e0207 */
[----:B------:R-:W-:-:S13]  /*0060*/  ISETP.GE.AND P0, PT, R0, c[0x0][0x170], PT ;  /* 0x00005c0000007a0c */ /* 0x000fda0003f06270 */
[----:B------:R-:W-:Y:S01]  /*0070*/  @!P0 MOV R3, 0x4 ;  /* 0x0000000400038802 */ /* 0x000fe20000000f00 */
[----:B-1----:R-:W-:Y:S02]  /*0080*/  @!P0 IMAD R2, R9, c[0x0][0x170], R0 ;  /* 0x00005c0009028a24 */ /* 0x002fe400078e0200 */
[----:B------:R-:W-:Y:S02]  /*0090*/  IMAD.MOV.U32 R0, RZ, RZ, RZ ;  /* 0x000000ffff007224 */ /* 0x000fe400078e00ff */
[----:B------:R-:W-:-:S05]  /*00a0*/  @!P0 IMAD.WIDE R2, R2, R3, c[0x0][0x160] ;  /* 0x0000580002028625 */ /* 0x000fca00078e0203 */
[----:B------:R-:W2:Y:S01]  /*00b0*/  @!P0 LDG.E R0, [R2.64] ;  /* 0x0000000602008981 */ /* 0x000ea2000c1e1900 */
[----:B------:R-:W-:Y:S01]  /*00c0*/  ULDC UR4, c[0x0][0x0] ;  /* 0x0000000000047ab9 */ /* 0x000fe20000000800 */
[----:B------:R-:W-:Y:S01]  /*00d0*/  ISETP.NE.AND P0, PT, R7, RZ, PT ;  /* 0x000000ff0700720c */ /* 0x000fe20003f05270 */
[----:B------:R-:W-:-:S06]  /*00e0*/  USHF.R.U32.HI UR4, URZ, 0x1, UR4 ;  /* 0x000000013f047899 */ /* 0x000fcc0008011604 */
[----:B------:R-:W-:Y:S01]  /*00f0*/  ISETP.NE.AND P1, PT, RZ, UR4, PT ;  /* 0x00000004ff007c0c */ /* 0x000fe2000bf25270 */
[----:B--2---:R0:W-:Y:S04]  /*0100*/  STS [R7.X4], R0 ;  /* 0x0000000007007388 */ /* 0x0041e80000004800 */
[----:B------:R-:W-:Y:S08]  /*0110*/  BAR.SYNC.DEFER_BLOCKING 0x0 ;  /* 0x0000000000007b1d */ /* 0x000ff00000010000 */
[----:B------:R-:W-:Y:S05]  /*0120*/  @!P1 BRA `(.L_x_0) ;  /* 0x000000c000009947 */ /* 0x000fea0003800000 */
[----:B0-----:R-:W-:Y:S01]  /*0130*/  SHF.L.U32 R0, R7, 0x2, RZ ;  /* 0x0000000207007819 */ /* 0x001fe200000006ff */
[----:B------:R-:W-:-:S05]  /*0140*/  IMAD.U32 R3, RZ, RZ, UR4 ;  /* 0x00000004ff037e24 */ /* 0x000fca000f8e00ff */
.L_x_1:
[----:B------:R-:W-:-:S13]  /*0150*/  ISETP.GE.AND P1, PT, R7, R3, PT ;  /* 0x000000030700720c */ /* 0x000fda0003f26270 */
[----:B------:R-:W-:Y:S01]  /*0160*/  @!P1 LEA R2, R3, R0, 0x2 ;  /* 0x0000000003029211 */ /* 0x000fe200078e10ff */
[----:B------:R-:W-:Y:S01]  /*0170*/  @!P1 LDS R4, [R7.X4] ;  /* 0x0000000007049984 */ /* 0x000fe20000004800 */
[----:B------:R-:W-:-:S03]  /*0180*/  SHF.R.U32.HI R3, RZ, 0x1, R3 ;  /* 0x00000001ff037819 */ /* 0x000fc60000011603 */
[----:B------:R-:W0:Y:S02]  /*0190*/  @!P1 LDS R5, [R2] ;  /* 0x0000000002059984 */ /* 0x000e240000000800 */
[----:B0-----:R-:W-:-:S05]  /*01a0*/  @!P1 FADD R4, R4, R5 ;  /* 0x0000000504049221 */ /* 0x001fca0000000000 */
[----:B------:R0:W-:Y:S04]  /*01b0*/  @!P1 STS [R7.X4], R4 ;  /* 0x0000000407009388 */ /* 0x0001e80000004800 */
[----:B------:R-:W-:Y:S01]  /*01c0*/  BAR.SYNC.DEFER_BLOCKING 0x0 ;  /* 0x0000000000007b1d */ /* 0x000fe20000010000 */
[----:B------:R-:W-:-:S13]  /*01d0*/  ISETP.NE.AND P1, PT, R3, RZ, PT ;  /* 0x000000ff0300720c */ /* 0x000fda0003f25270 */
[----:B0-----:R-:W-:Y:S05]  /*01e0*/  @P1 BRA `(.L_x_1) ;  /* 0xffffff6000001947 */ /* 0x001fea000383ffff */
.L_x_0:
[----:B0-----:R-:W-:Y:S05]  /*01f0*/  @P0 EXIT ;  /* 0x000000000000094d */ /* 0x001fea0003800000 */
[----:B------:R-:W0:Y:S01]  /*0200*/  LDS R5, [RZ] ;  /* 0x00000000ff057984 */ /* 0x000e220000000800 */
[----:B------:R-:W-:-:S04]  /*0210*/  IMAD.MOV.U32 R2, RZ, RZ, 0x4 ;  /* 0x00000004ff027424 */ /* 0x000fc800078e00ff */
[----:B------:R-:W-:-:S05]  /*0220*/  IMAD.WIDE R2, R9, R2, c[0x0][0x168] ;  /* 0x00005a0009027625 */ /* 0x000fca00078e0202 */
[----:B0-----:R-:W-:Y:S01]  /*0230*/  RED.E.ADD.F32.FTZ.RN.STRONG.GPU [R2.64], R5 ;  /* 0x000000050200798e */ /* 0x001fe2000c10e786 */
[----:B------:R-:W-:Y:S05]  /*0240*/  EXIT ;  /* 0x000000000000794d */ /* 0x000fea0003800000 */
.L_x_2:
[----:B------:R-:W-:-:S00]  /*0250*/  BRA `(.L_x_2) ;  /* 0xfffffff000007947 */ /* 0x000fc0000383ffff */
[----:B------:R-:W-:-:S00]  /*0260*/  NOP ;  /* 0x0000000000007918 */ /* 0x000fc00000000000 */
        /* <DEDUP_REMOVED lines=9> */
.L_x_3:


//--------------------- .nv.shared.sum            --------------------------
	.section	.nv.shared.sum,"aw",@nobits
	.sectionflags	@""
	.align	4
.nv.shared.sum:
	.zero		4096
